//
// Generated by NVIDIA NVVM Compiler
//
// Compiler Build ID: CL-36424714
// Cuda compilation tools, release 13.0, V13.0.88
// Based on NVVM 20.0.0
//

.version 9.0
.target sm_100
.address_size 64

	// .globl	_Z9hello_gpuv
.extern .func  (.param .b32 func_retval0) vprintf
(
	.param .b64 vprintf_param_0,
	.param .b64 vprintf_param_1
)
;
.global .align 1 .b8 $str[22] = {72, 101, 108, 108, 111, 32, 119, 111, 114, 108, 100, 32, 102, 114, 111, 109, 32, 71, 80, 85, 10};
.global .align 1 .b8 $str$1[27] = {10, 72, 101, 108, 108, 111, 119, 32, 119, 111, 114, 108, 100, 32, 102, 114, 111, 109, 32, 71, 80, 85, 32, 37, 100, 10};

.visible .entry _Z9hello_gpuv()
{
	.reg .b32 	%r<3>;
	.reg .b64 	%rd<3>;

	mov.u64 	%rd1, $str;
	cvta.global.u64 	%rd2, %rd1;
	{ // callseq 0, 0
	.param .b64 param0;
	st.param.b64 	[param0], %rd2;
	.param .b64 param1;
	st.param.b64 	[param1], 0;
	.param .b32 retval0;
	call.uni (retval0), 
	vprintf, 
	(
	param0, 
	param1
	);
	ld.param.b32 	%r1, [retval0];
	} // callseq 0
	ret;

}
	// .globl	_Z13hello_gpu_idxv
.visible .entry _Z13hello_gpu_idxv()
{
	.local .align 8 .b8 	__local_depot1[8];
	.reg .b64 	%SP;
	.reg .b64 	%SPL;
	.reg .pred 	%p<2>;
	.reg .b32 	%r<5>;
	.reg .b64 	%rd<5>;

	mov.u64 	%SPL, __local_depot1;
	cvta.local.u64 	%SP, %SPL;
	mov.u32 	%r1, %tid.x;
	setp.ne.s32 	%p1, %r1, 5;
	@%p1 bra 	$L__BB1_2;
	add.u64 	%rd1, %SP, 0;
	add.u64 	%rd2, %SPL, 0;
	mov.b32 	%r2, 5;
	st.local.u32 	[%rd2], %r2;
	mov.u64 	%rd3, $str$1;
	cvta.global.u64 	%rd4, %rd3;
	{ // callseq 1, 0
	.param .b64 param0;
	st.param.b64 	[param0], %rd4;
	.param .b64 param1;
	st.param.b64 	[param1], %rd1;
	.param .b32 retval0;
	call.uni (retval0), 
	vprintf, 
	(
	param0, 
	param1
	);
	ld.param.b32 	%r3, [retval0];
	} // callseq 1
$L__BB1_2:
	ret;

}


// ===== COMPILED SASS (sm_100) =====

	.target	sm_100

	.elftype	@"ET_EXEC"


//--------------------- .note.nv.tkinfo           --------------------------
	.section	.note.nv.tkinfo,"",@"SHT_NOTE"
	.sectionflags	@"SHF_NOTE_NV_TKINFO"
	.tkinfo
        /*0018*/ 	.word	0x00000002
        /*0030*/ 	.string	""
        /*0030*/ 	.string	"ptxas"
        /*0030*/ 	.string	"Cuda compilation tools, release 13.0, V13.0.88"
        /*0030*/ 	.string	"Build cuda_13.0.r13.0/compiler.36424714_0"
        /*0030*/ 	.string	"-arch sm_100 -m 64 "



//--------------------- .note.nv.cuinfo           --------------------------
	.section	.note.nv.cuinfo,"",@"SHT_NOTE"
	.sectionflags	@"SHF_NOTE_NV_CUINFO"
        /*0018*/ 	.short	0x0002
        /*001a*/ 	.short	0x0064
        /*001c*/ 	.short	0x0082
	.zero		2


//--------------------- .nv.info                  --------------------------
	.section	.nv.info,"",@"SHT_CUDA_INFO"
	.align	4


	//----- nvinfo : EIATTR_REGCOUNT
	.align		4
        /*0000*/ 	.byte	0x04, 0x2f
        /*0002*/ 	.short	(.L_3 - .L_2)
	.align		4
.L_2:
        /*0004*/ 	.word	index@(_Z9hello_gpuv)
        /*0008*/ 	.word	0x00000018


	//----- nvinfo : EIATTR_FRAME_SIZE
	.align		4
.L_3:
        /*000c*/ 	.byte	0x04, 0x11
        /*000e*/ 	.short	(.L_5 - .L_4)
	.align		4
.L_4:
        /*0010*/ 	.word	index@(_Z9hello_gpuv)
        /*0014*/ 	.word	0x00000000


	//----- nvinfo : EIATTR_REGCOUNT
	.align		4
.L_5:
        /*0018*/ 	.byte	0x04, 0x2f
        /*001a*/ 	.short	(.L_7 - .L_6)
	.align		4
.L_6:
        /*001c*/ 	.word	index@(_Z13hello_gpu_idxv)
        /*0020*/ 	.word	0x00000018


	//----- nvinfo : EIATTR_FRAME_SIZE
	.align		4
.L_7:
        /*0024*/ 	.byte	0x04, 0x11
        /*0026*/ 	.short	(.L_9 - .L_8)
	.align		4
.L_8:
        /*0028*/ 	.word	index@(_Z13hello_gpu_idxv)
        /*002c*/ 	.word	0x00000008


	//----- nvinfo : EIATTR_MIN_STACK_SIZE
	.align		4
.L_9:
        /*0030*/ 	.byte	0x04, 0x12
        /*0032*/ 	.short	(.L_11 - .L_10)
	.align		4
.L_10:
        /*0034*/ 	.word	index@(_Z13hello_gpu_idxv)
        /*0038*/ 	.word	0x00000008


	//----- nvinfo : EIATTR_MIN_STACK_SIZE
	.align		4
.L_11:
        /*003c*/ 	.byte	0x04, 0x12
        /*003e*/ 	.short	(.L_13 - .L_12)
	.align		4
.L_12:
        /*0040*/ 	.word	index@(_Z9hello_gpuv)
        /*0044*/ 	.word	0x00000000
.L_13:


//--------------------- .nv.compat                --------------------------
	.section	.nv.compat,"",@"SHT_CUDA_COMPAT_INFO"
	.align	4
        /*0000*/ 	.byte	0x02, 0x09, 0x00, 0x00, 0x02, 0x02, 0x01, 0x00, 0x02, 0x05, 0x05, 0x00, 0x03, 0x07, 0x01, 0x01
        /*0010*/ 	.byte	0x02, 0x03, 0x00, 0x00, 0x02, 0x06, 0x01, 0x00, 0x04, 0x0b, 0x08, 0x00, 0x09, 0x00, 0x00, 0x00
        /*0020*/ 	.byte	0x00, 0x00, 0x00, 0x00


//--------------------- .nv.info._Z13hello_gpu_idxv --------------------------
	.section	.nv.info._Z13hello_gpu_idxv,"",@"SHT_CUDA_INFO"
	.sectionflags	@""
	.align	4


	//----- nvinfo : EIATTR_CUDA_API_VERSION
	.align		4
        /*0000*/ 	.byte	0x04, 0x37
        /*0002*/ 	.short	(.L_15 - .L_14)
.L_14:
        /*0004*/ 	.word	0x00000082


	//----- nvinfo : EIATTR_SPARSE_MMA_MASK
	.align		4
.L_15:
        /*0008*/ 	.byte	0x03, 0x50
        /*000a*/ 	.short	0x0000


	//----- nvinfo : EIATTR_MAXREG_COUNT
	.align		4
        /*000c*/ 	.byte	0x03, 0x1b
        /*000e*/ 	.short	0x00ff


	//----- nvinfo : EIATTR_EXTERNS
	.align		4
        /*0010*/ 	.byte	0x04, 0x0f
        /*0012*/ 	.short	(.L_17 - .L_16)


	//   ....[0]....
	.align		4
.L_16:
        /*0014*/ 	.word	index@(vprintf)


	//----- nvinfo : EIATTR_MERCURY_ISA_VERSION
	.align		4
.L_17:
        /*0018*/ 	.byte	0x03, 0x5f
        /*001a*/ 	.short	0x0101


	//----- nvinfo : EIATTR_VRC_CTA_INIT_COUNT
	.align		4
        /*001c*/ 	.byte	0x02, 0x4a
	.zero		1
	.zero		1


	//----- nvinfo : EIATTR_SYSCALL_OFFSETS
	.align		4
        /*0020*/ 	.byte	0x04, 0x46
        /*0022*/ 	.short	(.L_19 - .L_18)


	//   ....[0]....
.L_18:
        /*0024*/ 	.word	0x00000110


	//----- nvinfo : EIATTR_EXIT_INSTR_OFFSETS
	.align		4
.L_19:
        /*0028*/ 	.byte	0x04, 0x1c
        /*002a*/ 	.short	(.L_21 - .L_20)


	//   ....[0]....
.L_20:
        /*002c*/ 	.word	0x00000080


	//   ....[1]....
        /*0030*/ 	.word	0x00000120


	//----- nvinfo : EIATTR_CRS_STACK_SIZE
	.align		4
.L_21:
        /*0034*/ 	.byte	0x04, 0x1e
        /*0036*/ 	.short	(.L_23 - .L_22)
.L_22:
        /*0038*/ 	.word	0x00000000


	//----- nvinfo : EIATTR_SW_WAR
	.align		4
.L_23:
        /*003c*/ 	.byte	0x04, 0x36
        /*003e*/ 	.short	(.L_25 - .L_24)
.L_24:
        /*0040*/ 	.word	0x00000008
.L_25:


//--------------------- .nv.info._Z9hello_gpuv    --------------------------
	.section	.nv.info._Z9hello_gpuv,"",@"SHT_CUDA_INFO"
	.sectionflags	@""
	.align	4


	//----- nvinfo : EIATTR_CUDA_API_VERSION
	.align		4
        /*0000*/ 	.byte	0x04, 0x37
        /*0002*/ 	.short	(.L_27 - .L_26)
.L_26:
        /*0004*/ 	.word	0x00000082


	//----- nvinfo : EIATTR_SPARSE_MMA_MASK
	.align		4
.L_27:
        /*0008*/ 	.byte	0x03, 0x50
        /*000a*/ 	.short	0x0000


	//----- nvinfo : EIATTR_MAXREG_COUNT
	.align		4
        /*000c*/ 	.byte	0x03, 0x1b
        /*000e*/ 	.short	0x00ff


	//----- nvinfo : EIATTR_EXTERNS
	.align		4
        /*0010*/ 	.byte	0x04, 0x0f
        /*0012*/ 	.short	(.L_29 - .L_28)


	//   ....[0]....
	.align		4
.L_28:
        /*0014*/ 	.word	index@(vprintf)


	//----- nvinfo : EIATTR_MERCURY_ISA_VERSION
	.align		4
.L_29:
        /*0018*/ 	.byte	0x03, 0x5f
        /*001a*/ 	.short	0x0101


	//----- nvinfo : EIATTR_VRC_CTA_INIT_COUNT
	.align		4
        /*001c*/ 	.byte	0x02, 0x4a
	.zero		1
	.zero		1


	//----- nvinfo : EIATTR_SYSCALL_OFFSETS
	.align		4
        /*0020*/ 	.byte	0x04, 0x46
        /*0022*/ 	.short	(.L_31 - .L_30)


	//   ....[0]....
.L_30:
        /*0024*/ 	.word	0x00000080


	//----- nvinfo : EIATTR_EXIT_INSTR_OFFSETS
	.align		4
.L_31:
        /*0028*/ 	.byte	0x04, 0x1c
        /*002a*/ 	.short	(.L_33 - .L_32)


	//   ....[0]....
.L_32:
        /*002c*/ 	.word	0x00000090


	//----- nvinfo : EIATTR_SW_WAR
	.align		4
.L_33:
        /*0030*/ 	.byte	0x04, 0x36
        /*0032*/ 	.short	(.L_35 - .L_34)
.L_34:
        /*0034*/ 	.word	0x00000008
.L_35:


//--------------------- .nv.callgraph             --------------------------
	.section	.nv.callgraph,"",@"SHT_CUDA_CALLGRAPH"
	.align	4
	.sectionentsize	8
	.align		4
        /*0000*/ 	.word	0x00000000
	.align		4
        /*0004*/ 	.word	0xffffffff
	.align		4
        /*0008*/ 	.word	index@(_Z13hello_gpu_idxv)
	.align		4
        /*000c*/ 	.word	index@(vprintf)
	.align		4
        /*0010*/ 	.word	index@(_Z9hello_gpuv)
	.align		4
        /*0014*/ 	.word	index@(vprintf)
	.align		4
        /*0018*/ 	.word	0x00000000
	.align		4
        /*001c*/ 	.word	0xfffffffe
	.align		4
        /*0020*/ 	.word	0x00000000
	.align		4
        /*0024*/ 	.word	0xfffffffd
	.align		4
        /*0028*/ 	.word	0x00000000
	.align		4
        /*002c*/ 	.word	0xfffffffc


//--------------------- .nv.constant4             --------------------------
	.section	.nv.constant4,"a",@progbits
	.align	8
	.align		8
.nv.constant4:
        /*0000*/ 	.dword	vprintf
	.align		8
        /*0008*/ 	.dword	$str
	.align		8
        /*0010*/ 	.dword	$str$1


//--------------------- .text._Z13hello_gpu_idxv  --------------------------
	.section	.text._Z13hello_gpu_idxv,"ax",@progbits
	.align	128
        .global         _Z13hello_gpu_idxv
        .type           _Z13hello_gpu_idxv,@function
        .size           _Z13hello_gpu_idxv,(.L_x_4 - _Z13hello_gpu_idxv)
        .other          _Z13hello_gpu_idxv,@"STO_CUDA_ENTRY STV_DEFAULT"
_Z13hello_gpu_idxv:
.text._Z13hello_gpu_idxv:
[----:B------:R-:W0:Y:S01]  /*0000*/  LDC R1, c[0x0][0x37c] ;  /* 0x0000df00ff017b82 */ /* 0x000e220000000800 */
[----:B------:R-:W1:Y:S01]  /*0010*/  S2R R0, SR_TID.X ;  /* 0x0000000000007919 */ /* 0x000e620000002100 */
[----:B------:R-:W2:Y:S01]  /*0020*/  LDCU UR4, c[0x0][0x2f8] ;  /* 0x00005f00ff0477ac */ /* 0x000ea20008000800 */
[----:B0-----:R-:W-:Y:S01]  /*0030*/  VIADD R1, R1, 0xfffffff8 ;  /* 0xfffffff801017836 */ /* 0x001fe20000000000 */
[----:B------:R-:W0:Y:S04]  /*0040*/  LDCU UR5, c[0x0][0x2fc] ;  /* 0x00005f80ff0577ac */ /* 0x000e280008000800 */
[----:B--2---:R-:W-:-:S05]  /*0050*/  IADD3 R6, P1, PT, R1, UR4, RZ ;  /* 0x0000000401067c10 */ /* 0x004fca000ff3e0ff */
[----:B0-----:R-:W-:Y:S01]  /*0060*/  IMAD.X R7, RZ, RZ, UR5, P1 ;  /* 0x00000005ff077e24 */ /* 0x001fe200088e06ff */
[----:B-1----:R-:W-:-:S13]  /*0070*/  ISETP.NE.AND P0, PT, R0, 0x5, PT ;  /* 0x000000050000780c */ /* 0x002fda0003f05270 */
[----:B------:R-:W-:Y:S05]  /*0080*/  @P0 EXIT ;  /* 0x000000000000094d */ /* 0x000fea0003800000 */
[----:B------:R-:W-:Y:S01]  /*0090*/  HFMA2 R8, -RZ, RZ, 0, 2.98023223876953125e-07 ;  /* 0x00000005ff087431 */ /* 0x000fe200000001ff */
[----:B------:R-:W-:Y:S01]  /*00a0*/  MOV R0, 0x0 ;  /* 0x0000000000007802 */ /* 0x000fe20000000f00 */
[----:B------:R-:W0:Y:S03]  /*00b0*/  LDCU.64 UR4, c[0x4][0x10] ;  /* 0x01000200ff0477ac */ /* 0x000e260008000a00 */
[----:B------:R1:W2:Y:S01]  /*00c0*/  LDC.64 R2, c[0x4][R0] ;  /* 0x0100000000027b82 */ /* 0x0002a20000000a00 */
[----:B------:R1:W-:Y:S01]  /*00d0*/  STL [R1], R8 ;  /* 0x0000000801007387 */ /* 0x0003e20000100800 */
[----:B0-----:R-:W-:Y:S01]  /*00e0*/  IMAD.U32 R4, RZ, RZ, UR4 ;  /* 0x00000004ff047e24 */ /* 0x001fe2000f8e00ff */
[----:B-1----:R-:W-:-:S07]  /*00f0*/  MOV R5, UR5 ;  /* 0x0000000500057c02 */ /* 0x002fce0008000f00 */
[----:B------:R-:W-:-:S07]  /*0100*/  LEPC R20, `(.L_x_0) ;  /* 0x000000001014794e */ /* 0x000fce0000000000 */
[----:B--2---:R-:W-:Y:S05]  /*0110*/  CALL.ABS.NOINC R2 ;  /* 0x0000000002007343 */ /* 0x004fea0003c00000 */
.L_x_0:
[----:B------:R-:W-:Y:S05]  /*0120*/  EXIT ;  /* 0x000000000000794d */ /* 0x000fea0003800000 */
.L_x_1:
[----:B------:R-:W-:-:S00]  /*0130*/  BRA `(.L_x_1) ;  /* 0xfffffffc00fc7947 */ /* 0x000fc0000383ffff */
[----:B------:R-:W-:-:S00]  /*0140*/  NOP ;  /* 0x0000000000007918 */ /* 0x000fc00000000000 */
        /* <DEDUP_REMOVED lines=11> */
.L_x_4:


//--------------------- .text._Z9hello_gpuv       --------------------------
	.section	.text._Z9hello_gpuv,"ax",@progbits
	.align	128
        .global         _Z9hello_gpuv
        .type           _Z9hello_gpuv,@function
        .size           _Z9hello_gpuv,(.L_x_5 - _Z9hello_gpuv)
        .other          _Z9hello_gpuv,@"STO_CUDA_ENTRY STV_DEFAULT"
_Z9hello_gpuv:
.text._Z9hello_gpuv:
[----:B------:R-:W0:Y:S01]  /*0000*/  LDC R1, c[0x0][0x37c] ;  /* 0x0000df00ff017b82 */ /* 0x000e220000000800 */
[----:B------:R-:W-:Y:S01]  /*0010*/  MOV R0, 0x0 ;  /* 0x0000000000007802 */ /* 0x000fe20000000f00 */
[----:B------:R-:W1:Y:S01]  /*0020*/  LDCU.64 UR4, c[0x4][0x8] ;  /* 0x01000100ff0477ac */ /* 0x000e620008000a00 */
[----:B------:R-:W-:-:S05]  /*0030*/  CS2R R6, SRZ ;  /* 0x0000000000067805 */ /* 0x000fca000001ff00 */
[----:B------:R2:W3:Y:S01]  /*0040*/  LDC.64 R2, c[0x4][R0] ;  /* 0x0100000000027b82 */ /* 0x0004e20000000a00 */
[----:B-1----:R-:W-:Y:S02]  /*0050*/  IMAD.U32 R4, RZ, RZ, UR4 ;  /* 0x00000004ff047e24 */ /* 0x002fe4000f8e00ff */
[----:B--2---:R-:W-:-:S07]  /*0060*/  IMAD.U32 R5, RZ, RZ, UR5 ;  /* 0x00000005ff057e24 */ /* 0x004fce000f8e00ff */
[----:B------:R-:W-:-:S07]  /*0070*/  LEPC R20, `(.L_x_2) ;  /* 0x000000001014794e */ /* 0x000fce0000000000 */
[----:B0--3--:R-:W-:Y:S05]  /*0080*/  CALL.ABS.NOINC R2 ;  /* 0x0000000002007343 */ /* 0x009fea0003c00000 */
.L_x_2:
[----:B------:R-:W-:Y:S05]  /*0090*/  EXIT ;  /* 0x000000000000794d */ /* 0x000fea0003800000 */
.L_x_3:
        /* <DEDUP_REMOVED lines=14> */
.L_x_5:


//--------------------- .nv.global.init           --------------------------
	.section	.nv.global.init,"aw",@progbits
.nv.global.init:
	.type		$str,@object
	.size		$str,($str$1 - $str)
$str:
        /*0000*/ 	.byte	0x48, 0x65, 0x6c, 0x6c, 0x6f, 0x20, 0x77, 0x6f, 0x72, 0x6c, 0x64, 0x20, 0x66, 0x72, 0x6f, 0x6d
        /*0010*/ 	.byte	0x20, 0x47, 0x50, 0x55, 0x0a, 0x00
	.type		$str$1,@object
	.size		$str$1,(.L_1 - $str$1)
$str$1:
        /*0016*/ 	.byte	0x0a, 0x48, 0x65, 0x6c, 0x6c, 0x6f, 0x77, 0x20, 0x77, 0x6f, 0x72, 0x6c, 0x64, 0x20, 0x66, 0x72
        /*0026*/ 	.byte	0x6f, 0x6d, 0x20, 0x47, 0x50, 0x55, 0x20, 0x25, 0x64, 0x0a, 0x00
.L_1:


//--------------------- .nv.shared.reserved.0     --------------------------
	.section	.nv.shared.reserved.0,"aw",@nobits
	.weak		__nv_reservedSMEM_offset_0_alias
	.size		__nv_reservedSMEM_offset_0_alias, 0, 64
	.other		__nv_reservedSMEM_offset_0_alias,@"STO_CUDA_RESERVED_SHARED STV_DEFAULT"
__nv_reservedSMEM_offset_0_alias:
	.zero		0
	.zero		64


//--------------------- .nv.constant0._Z13hello_gpu_idxv --------------------------
	.section	.nv.constant0._Z13hello_gpu_idxv,"a",@progbits
	.sectionflags	@""
	.align	4
.nv.constant0._Z13hello_gpu_idxv:
	.zero		896


//--------------------- .nv.constant0._Z9hello_gpuv --------------------------
	.section	.nv.constant0._Z9hello_gpuv,"a",@progbits
	.sectionflags	@""
	.align	4
.nv.constant0._Z9hello_gpuv:
	.zero		896


//--------------------- SYMBOLS --------------------------

	.type		.nv.reservedSmem.offset0,@object
	.size		.nv.reservedSmem.offset0,0x4
	.type		vprintf,@function
